//
// Generated by NVIDIA NVVM Compiler
//
// Compiler Build ID: CL-36424714
// Cuda compilation tools, release 13.0, V13.0.88
// Based on NVVM 20.0.0
//

.version 9.0
.target sm_100
.address_size 64

	// .globl	_Z10add_kernelPA10_A10_fS1_

.visible .entry _Z10add_kernelPA10_A10_fS1_(
	.param .u64 .ptr .align 1 _Z10add_kernelPA10_A10_fS1__param_0,
	.param .u64 .ptr .align 1 _Z10add_kernelPA10_A10_fS1__param_1
)
{
	.reg .pred 	%p<4>;
	.reg .b32 	%r<10>;
	.reg .b32 	%f<4>;
	.reg .b64 	%rd<11>;

	ld.param.u64 	%rd1, [_Z10add_kernelPA10_A10_fS1__param_0];
	ld.param.u64 	%rd2, [_Z10add_kernelPA10_A10_fS1__param_1];
	mov.u32 	%r3, %ctaid.x;
	mov.u32 	%r4, %ntid.x;
	mov.u32 	%r5, %tid.x;
	mad.lo.s32 	%r1, %r3, %r4, %r5;
	mov.u32 	%r6, %ctaid.y;
	mov.u32 	%r7, %ntid.y;
	mov.u32 	%r8, %tid.y;
	mad.lo.s32 	%r9, %r6, %r7, %r8;
	setp.gt.s32 	%p1, %r1, 9;
	setp.gt.u32 	%p2, %r9, 9;
	or.pred  	%p3, %p1, %p2;
	@%p3 bra 	$L__BB0_2;
	cvta.to.global.u64 	%rd3, %rd2;
	cvta.to.global.u64 	%rd4, %rd1;
	mul.wide.s32 	%rd5, %r1, 40;
	add.s64 	%rd6, %rd3, %rd5;
	mul.wide.u32 	%rd7, %r9, 4;
	add.s64 	%rd8, %rd6, %rd7;
	ld.global.f32 	%f1, [%rd8];
	add.s64 	%rd9, %rd4, %rd5;
	add.s64 	%rd10, %rd9, %rd7;
	ld.global.f32 	%f2, [%rd10];
	add.f32 	%f3, %f1, %f2;
	st.global.f32 	[%rd10], %f3;
$L__BB0_2:
	ret;

}


// ===== COMPILED SASS (sm_100) =====

	.target	sm_100

	.elftype	@"ET_EXEC"


//--------------------- .note.nv.tkinfo           --------------------------
	.section	.note.nv.tkinfo,"",@"SHT_NOTE"
	.sectionflags	@"SHF_NOTE_NV_TKINFO"
	.tkinfo
        /*0018*/ 	.word	0x00000002
        /*0030*/ 	.string	""
        /*0030*/ 	.string	"ptxas"
        /*0030*/ 	.string	"Cuda compilation tools, release 13.0, V13.0.88"
        /*0030*/ 	.string	"Build cuda_13.0.r13.0/compiler.36424714_0"
        /*0030*/ 	.string	"-arch sm_100 -m 64 "



//--------------------- .note.nv.cuinfo           --------------------------
	.section	.note.nv.cuinfo,"",@"SHT_NOTE"
	.sectionflags	@"SHF_NOTE_NV_CUINFO"
        /*0018*/ 	.short	0x0002
        /*001a*/ 	.short	0x0064
        /*001c*/ 	.short	0x0082
	.zero		2


//--------------------- .nv.info                  --------------------------
	.section	.nv.info,"",@"SHT_CUDA_INFO"
	.align	4


	//----- nvinfo : EIATTR_REGCOUNT
	.align		4
        /*0000*/ 	.byte	0x04, 0x2f
        /*0002*/ 	.short	(.L_1 - .L_0)
	.align		4
.L_0:
        /*0004*/ 	.word	index@(_Z10add_kernelPA10_A10_fS1_)
        /*0008*/ 	.word	0x0000000c


	//----- nvinfo : EIATTR_FRAME_SIZE
	.align		4
.L_1:
        /*000c*/ 	.byte	0x04, 0x11
        /*000e*/ 	.short	(.L_3 - .L_2)
	.align		4
.L_2:
        /*0010*/ 	.word	index@(_Z10add_kernelPA10_A10_fS1_)
        /*0014*/ 	.word	0x00000000


	//----- nvinfo : EIATTR_MIN_STACK_SIZE
	.align		4
.L_3:
        /*0018*/ 	.byte	0x04, 0x12
        /*001a*/ 	.short	(.L_5 - .L_4)
	.align		4
.L_4:
        /*001c*/ 	.word	index@(_Z10add_kernelPA10_A10_fS1_)
        /*0020*/ 	.word	0x00000000
.L_5:


//--------------------- .nv.compat                --------------------------
	.section	.nv.compat,"",@"SHT_CUDA_COMPAT_INFO"
	.align	4
        /*0000*/ 	.byte	0x02, 0x09, 0x00, 0x00, 0x02, 0x02, 0x01, 0x00, 0x02, 0x05, 0x05, 0x00, 0x03, 0x07, 0x01, 0x01
        /*0010*/ 	.byte	0x02, 0x03, 0x00, 0x00, 0x02, 0x06, 0x01, 0x00, 0x04, 0x0b, 0x08, 0x00, 0x09, 0x00, 0x00, 0x00
        /*0020*/ 	.byte	0x00, 0x00, 0x00, 0x00


//--------------------- .nv.info._Z10add_kernelPA10_A10_fS1_ --------------------------
	.section	.nv.info._Z10add_kernelPA10_A10_fS1_,"",@"SHT_CUDA_INFO"
	.sectionflags	@""
	.align	4


	//----- nvinfo : EIATTR_CUDA_API_VERSION
	.align		4
        /*0000*/ 	.byte	0x04, 0x37
        /*0002*/ 	.short	(.L_7 - .L_6)
.L_6:
        /*0004*/ 	.word	0x00000082


	//----- nvinfo : EIATTR_KPARAM_INFO
	.align		4
.L_7:
        /*0008*/ 	.byte	0x04, 0x17
        /*000a*/ 	.short	(.L_9 - .L_8)
.L_8:
        /*000c*/ 	.word	0x00000000
        /*0010*/ 	.short	0x0001
        /*0012*/ 	.short	0x0008
        /*0014*/ 	.byte	0x00, 0xf5, 0x21, 0x00


	//----- nvinfo : EIATTR_KPARAM_INFO
	.align		4
.L_9:
        /*0018*/ 	.byte	0x04, 0x17
        /*001a*/ 	.short	(.L_11 - .L_10)
.L_10:
        /*001c*/ 	.word	0x00000000
        /*0020*/ 	.short	0x0000
        /*0022*/ 	.short	0x0000
        /*0024*/ 	.byte	0x00, 0xf5, 0x21, 0x00


	//----- nvinfo : EIATTR_SPARSE_MMA_MASK
	.align		4
.L_11:
        /*0028*/ 	.byte	0x03, 0x50
        /*002a*/ 	.short	0x0000


	//----- nvinfo : EIATTR_MAXREG_COUNT
	.align		4
        /*002c*/ 	.byte	0x03, 0x1b
        /*002e*/ 	.short	0x00ff


	//----- nvinfo : EIATTR_MERCURY_ISA_VERSION
	.align		4
        /*0030*/ 	.byte	0x03, 0x5f
        /*0032*/ 	.short	0x0101


	//----- nvinfo : EIATTR_VRC_CTA_INIT_COUNT
	.align		4
        /*0034*/ 	.byte	0x02, 0x4a
	.zero		1
	.zero		1


	//----- nvinfo : EIATTR_EXIT_INSTR_OFFSETS
	.align		4
        /*0038*/ 	.byte	0x04, 0x1c
        /*003a*/ 	.short	(.L_13 - .L_12)


	//   ....[0]....
.L_12:
        /*003c*/ 	.word	0x000000b0


	//   ....[1]....
        /*0040*/ 	.word	0x00000170


	//----- nvinfo : EIATTR_CBANK_PARAM_SIZE
	.align		4
.L_13:
        /*0044*/ 	.byte	0x03, 0x19
        /*0046*/ 	.short	0x0010


	//----- nvinfo : EIATTR_PARAM_CBANK
	.align		4
        /*0048*/ 	.byte	0x04, 0x0a
        /*004a*/ 	.short	(.L_15 - .L_14)
	.align		4
.L_14:
        /*004c*/ 	.word	index@(.nv.constant0._Z10add_kernelPA10_A10_fS1_)
        /*0050*/ 	.short	0x0380
        /*0052*/ 	.short	0x0010


	//----- nvinfo : EIATTR_SW_WAR
	.align		4
.L_15:
        /*0054*/ 	.byte	0x04, 0x36
        /*0056*/ 	.short	(.L_17 - .L_16)
.L_16:
        /*0058*/ 	.word	0x00000008
.L_17:


//--------------------- .nv.callgraph             --------------------------
	.section	.nv.callgraph,"",@"SHT_CUDA_CALLGRAPH"
	.align	4
	.sectionentsize	8
	.align		4
        /*0000*/ 	.word	0x00000000
	.align		4
        /*0004*/ 	.word	0xffffffff
	.align		4
        /*0008*/ 	.word	0x00000000
	.align		4
        /*000c*/ 	.word	0xfffffffe
	.align		4
        /*0010*/ 	.word	0x00000000
	.align		4
        /*0014*/ 	.word	0xfffffffd
	.align		4
        /*0018*/ 	.word	0x00000000
	.align		4
        /*001c*/ 	.word	0xfffffffc


//--------------------- .text._Z10add_kernelPA10_A10_fS1_ --------------------------
	.section	.text._Z10add_kernelPA10_A10_fS1_,"ax",@progbits
	.align	128
        .global         _Z10add_kernelPA10_A10_fS1_
        .type           _Z10add_kernelPA10_A10_fS1_,@function
        .size           _Z10add_kernelPA10_A10_fS1_,(.L_x_1 - _Z10add_kernelPA10_A10_fS1_)
        .other          _Z10add_kernelPA10_A10_fS1_,@"STO_CUDA_ENTRY STV_DEFAULT"
_Z10add_kernelPA10_A10_fS1_:
.text._Z10add_kernelPA10_A10_fS1_:
[----:B------:R-:W-:Y:S01]  /*0000*/  LDC R1, c[0x0][0x37c] ;  /* 0x0000df00ff017b82 */ /* 0x000fe20000000800 */
[----:B------:R-:W0:Y:S07]  /*0010*/  S2R R2, SR_TID.Y ;  /* 0x0000000000027919 */ /* 0x000e2e0000002200 */
[----:B------:R-:W1:Y:S01]  /*0020*/  LDC R7, c[0x0][0x360] ;  /* 0x0000d800ff077b82 */ /* 0x000e620000000800 */
[----:B------:R-:W1:Y:S07]  /*0030*/  S2R R0, SR_TID.X ;  /* 0x0000000000007919 */ /* 0x000e6e0000002100 */
[----:B------:R-:W0:Y:S08]  /*0040*/  S2UR UR5, SR_CTAID.Y ;  /* 0x00000000000579c3 */ /* 0x000e300000002600 */
[----:B------:R-:W0:Y:S08]  /*0050*/  LDC R9, c[0x0][0x364] ;  /* 0x0000d900ff097b82 */ /* 0x000e300000000800 */
[----:B------:R-:W1:Y:S01]  /*0060*/  S2UR UR4, SR_CTAID.X ;  /* 0x00000000000479c3 */ /* 0x000e620000002500 */
[----:B0-----:R-:W-:-:S05]  /*0070*/  IMAD R9, R9, UR5, R2 ;  /* 0x0000000509097c24 */ /* 0x001fca000f8e0202 */
[----:B------:R-:W-:Y:S01]  /*0080*/  ISETP.GT.U32.AND P0, PT, R9, 0x9, PT ;  /* 0x000000090900780c */ /* 0x000fe20003f04070 */
[----:B-1----:R-:W-:-:S05]  /*0090*/  IMAD R7, R7, UR4, R0 ;  /* 0x0000000407077c24 */ /* 0x002fca000f8e0200 */
[----:B------:R-:W-:-:S13]  /*00a0*/  ISETP.GT.OR P0, PT, R7, 0x9, P0 ;  /* 0x000000090700780c */ /* 0x000fda0000704670 */
[----:B------:R-:W-:Y:S05]  /*00b0*/  @P0 EXIT ;  /* 0x000000000000094d */ /* 0x000fea0003800000 */
[----:B------:R-:W0:Y:S01]  /*00c0*/  LDC.64 R2, c[0x0][0x388] ;  /* 0x0000e200ff027b82 */ /* 0x000e220000000a00 */
[----:B------:R-:W1:Y:S07]  /*00d0*/  LDCU.64 UR4, c[0x0][0x358] ;  /* 0x00006b00ff0477ac */ /* 0x000e6e0008000a00 */
[----:B------:R-:W2:Y:S01]  /*00e0*/  LDC.64 R4, c[0x0][0x380] ;  /* 0x0000e000ff047b82 */ /* 0x000ea20000000a00 */
[----:B0-----:R-:W-:-:S04]  /*00f0*/  IMAD.WIDE R2, R7, 0x28, R2 ;  /* 0x0000002807027825 */ /* 0x001fc800078e0202 */
[----:B------:R-:W-:-:S04]  /*0100*/  IMAD.WIDE.U32 R2, R9, 0x4, R2 ;  /* 0x0000000409027825 */ /* 0x000fc800078e0002 */
[----:B--2---:R-:W-:Y:S02]  /*0110*/  IMAD.WIDE R4, R7, 0x28, R4 ;  /* 0x0000002807047825 */ /* 0x004fe400078e0204 */
[----:B-1----:R-:W2:Y:S02]  /*0120*/  LDG.E R2, desc[UR4][R2.64] ;  /* 0x0000000402027981 */ /* 0x002ea4000c1e1900 */
[----:B------:R-:W-:-:S05]  /*0130*/  IMAD.WIDE.U32 R4, R9, 0x4, R4 ;  /* 0x0000000409047825 */ /* 0x000fca00078e0004 */
[----:B------:R-:W2:Y:S02]  /*0140*/  LDG.E R7, desc[UR4][R4.64] ;  /* 0x0000000404077981 */ /* 0x000ea4000c1e1900 */
[----:B--2---:R-:W-:-:S05]  /*0150*/  FADD R7, R2, R7 ;  /* 0x0000000702077221 */ /* 0x004fca0000000000 */
[----:B------:R-:W-:Y:S01]  /*0160*/  STG.E desc[UR4][R4.64], R7 ;  /* 0x0000000704007986 */ /* 0x000fe2000c101904 */
[----:B------:R-:W-:Y:S05]  /*0170*/  EXIT ;  /* 0x000000000000794d */ /* 0x000fea0003800000 */
.L_x_0:
[----:B------:R-:W-:-:S00]  /*0180*/  BRA `(.L_x_0) ;  /* 0xfffffffc00fc7947 */ /* 0x000fc0000383ffff */
[----:B------:R-:W-:-:S00]  /*0190*/  NOP ;  /* 0x0000000000007918 */ /* 0x000fc00000000000 */
        /* <DEDUP_REMOVED lines=14> */
.L_x_1:


//--------------------- .nv.shared.reserved.0     --------------------------
	.section	.nv.shared.reserved.0,"aw",@nobits
	.weak		__nv_reservedSMEM_offset_0_alias
	.size		__nv_reservedSMEM_offset_0_alias, 0, 64
	.other		__nv_reservedSMEM_offset_0_alias,@"STO_CUDA_RESERVED_SHARED STV_DEFAULT"
__nv_reservedSMEM_offset_0_alias:
	.zero		0
	.zero		64


//--------------------- .nv.constant0._Z10add_kernelPA10_A10_fS1_ --------------------------
	.section	.nv.constant0._Z10add_kernelPA10_A10_fS1_,"a",@progbits
	.sectionflags	@""
	.align	4
.nv.constant0._Z10add_kernelPA10_A10_fS1_:
	.zero		912


//--------------------- SYMBOLS --------------------------

	.type		.nv.reservedSmem.offset0,@object
	.size		.nv.reservedSmem.offset0,0x4
